	.headerflags	@"EF_CUDA_TEXMODE_UNIFIED EF_CUDA_64BIT_ADDRESS EF_CUDA_ACCELERATORS EF_CUDA_SM90 EF_CUDA_VIRTUAL_SM(EF_CUDA_SM90)"
	.elftype	@"ET_EXEC"


//--------------------- .nv.info                  --------------------------
	.section	.nv.info,"",@"SHT_CUDA_INFO"
	.align	4


	//----- nvinfo : EIATTR_REGCOUNT
	.align		4
        /*0000*/ 	.byte	0x04, 0x2f
        /*0002*/ 	.short	(.L_1 - .L_0)
	.align		4
.L_0:
        /*0004*/ 	.word	index@(triton_poi_fused_convolution_30)
        /*0008*/ 	.word	0x0000001a


	//----- nvinfo : EIATTR_MIN_STACK_SIZE
	.align		4
.L_1:
        /*000c*/ 	.byte	0x04, 0x12
        /*000e*/ 	.short	(.L_3 - .L_2)
	.align		4
.L_2:
        /*0010*/ 	.word	index@(triton_poi_fused_convolution_30)
        /*0014*/ 	.word	0x00000000


	//----- nvinfo : EIATTR_FRAME_SIZE
	.align		4
.L_3:
        /*0018*/ 	.byte	0x04, 0x11
        /*001a*/ 	.short	(.L_5 - .L_4)
	.align		4
.L_4:
        /*001c*/ 	.word	index@(triton_poi_fused_convolution_30)
        /*0020*/ 	.word	0x00000000


	//----- nvinfo : EIATTR_MIN_STACK_SIZE
	.align		4
.L_5:
        /*0024*/ 	.byte	0x04, 0x12
        /*0026*/ 	.short	(.L_7 - .L_6)
	.align		4
.L_6:
        /*0028*/ 	.word	index@(triton_poi_fused_convolution_30)
        /*002c*/ 	.word	0x00000000
.L_7:


//--------------------- .nv.info.triton_poi_fused_convolution_30 --------------------------
	.section	.nv.info.triton_poi_fused_convolution_30,"",@"SHT_CUDA_INFO"
	.sectionflags	@""
	.align	4


	//----- nvinfo : EIATTR_CUDA_API_VERSION
	.align		4
        /*0000*/ 	.byte	0x04, 0x37
        /*0002*/ 	.short	(.L_9 - .L_8)
.L_8:
        /*0004*/ 	.word	0x0000007c


	//----- nvinfo : EIATTR_KPARAM_INFO
	.align		4
.L_9:
        /*0008*/ 	.byte	0x04, 0x17
        /*000a*/ 	.short	(.L_11 - .L_10)
.L_10:
        /*000c*/ 	.word	0x00000000
        /*0010*/ 	.short	0x0003
        /*0012*/ 	.short	0x0014
        /*0014*/ 	.byte	0x00, 0xf0, 0x11, 0x00


	//----- nvinfo : EIATTR_KPARAM_INFO
	.align		4
.L_11:
        /*0018*/ 	.byte	0x04, 0x17
        /*001a*/ 	.short	(.L_13 - .L_12)
.L_12:
        /*001c*/ 	.word	0x00000000
        /*0020*/ 	.short	0x0002
        /*0022*/ 	.short	0x0010
        /*0024*/ 	.byte	0x00, 0xf0, 0x11, 0x00


	//----- nvinfo : EIATTR_KPARAM_INFO
	.align		4
.L_13:
        /*0028*/ 	.byte	0x04, 0x17
        /*002a*/ 	.short	(.L_15 - .L_14)
.L_14:
        /*002c*/ 	.word	0x00000000
        /*0030*/ 	.short	0x0001
        /*0032*/ 	.short	0x0008
        /*0034*/ 	.byte	0x00, 0xf4, 0x21, 0x00


	//----- nvinfo : EIATTR_KPARAM_INFO
	.align		4
.L_15:
        /*0038*/ 	.byte	0x04, 0x17
        /*003a*/ 	.short	(.L_17 - .L_16)
.L_16:
        /*003c*/ 	.word	0x00000000
        /*0040*/ 	.short	0x0000
        /*0042*/ 	.short	0x0000
        /*0044*/ 	.byte	0x00, 0xf4, 0x21, 0x00


	//----- nvinfo : EIATTR_SPARSE_MMA_MASK
	.align		4
.L_17:
        /*0048*/ 	.byte	0x03, 0x50
        /*004a*/ 	.short	0x0000


	//----- nvinfo : EIATTR_MAXREG_COUNT
	.align		4
        /*004c*/ 	.byte	0x03, 0x1b
        /*004e*/ 	.short	0x00ff


	//----- nvinfo : EIATTR_EXIT_INSTR_OFFSETS
	.align		4
        /*0050*/ 	.byte	0x04, 0x1c
        /*0052*/ 	.short	(.L_19 - .L_18)


	//   ....[0]....
.L_18:
        /*0054*/ 	.word	0x000004c0


	//   ....[1]....
        /*0058*/ 	.word	0x00000540


	//----- nvinfo : EIATTR_REQNTID
	.align		4
.L_19:
        /*005c*/ 	.byte	0x04, 0x10
        /*005e*/ 	.short	(.L_21 - .L_20)
.L_20:
        /*0060*/ 	.word	0x00000080
        /*0064*/ 	.word	0x00000001
        /*0068*/ 	.word	0x00000001


	//----- nvinfo : EIATTR_CBANK_PARAM_SIZE
	.align		4
.L_21:
        /*006c*/ 	.byte	0x03, 0x19
        /*006e*/ 	.short	0x0018


	//----- nvinfo : EIATTR_PARAM_CBANK
	.align		4
        /*0070*/ 	.byte	0x04, 0x0a
        /*0072*/ 	.short	(.L_23 - .L_22)
	.align		4
.L_22:
        /*0074*/ 	.word	index@(.nv.constant0.triton_poi_fused_convolution_30)
        /*0078*/ 	.short	0x0210
        /*007a*/ 	.short	0x0018


	//----- nvinfo : EIATTR_SW_WAR
	.align		4
.L_23:
        /*007c*/ 	.byte	0x04, 0x36
        /*007e*/ 	.short	(.L_25 - .L_24)
.L_24:
        /*0080*/ 	.word	0x00000008
.L_25:


//--------------------- .nv.callgraph             --------------------------
	.section	.nv.callgraph,"",@"SHT_CUDA_CALLGRAPH"
	.align	4
	.sectionentsize	8
	.align		4
        /*0000*/ 	.word	0x00000000
	.align		4
        /*0004*/ 	.word	0xffffffff
	.align		4
        /*0008*/ 	.word	0x00000000
	.align		4
        /*000c*/ 	.word	0xfffffffe
	.align		4
        /*0010*/ 	.word	0x00000000
	.align		4
        /*0014*/ 	.word	0xfffffffd
	.align		4
        /*0018*/ 	.word	0x00000000
	.align		4
        /*001c*/ 	.word	0xfffffffc


//--------------------- .text.triton_poi_fused_convolution_30 --------------------------
	.section	.text.triton_poi_fused_convolution_30,"ax",@progbits
	.sectionflags	@"SHF_BARRIERS=1"
	.align	128
        .global         triton_poi_fused_convolution_30
        .type           triton_poi_fused_convolution_30,@function
        .size           triton_poi_fused_convolution_30,(.L_x_1 - triton_poi_fused_convolution_30)
        .other          triton_poi_fused_convolution_30,@"STO_CUDA_ENTRY STV_DEFAULT"
triton_poi_fused_convolution_30:
.text.triton_poi_fused_convolution_30:
[----:B------:R-:W0:Y:S02]  /*0000*/  LDC R1, c[0x0][0x28] ;  /* 0x00000a00ff017b82 */ /* 0x000e240000000800 */
[----:B------:R-:W1:Y:S01]  /*0010*/  S2R R2, SR_TID.X ;  /* 0x0000000000027919 */ /* 0x000e620000002100 */
[----:B------:R-:W2:Y:S01]  /*0020*/  LDC.64 R4, c[0x0][0x210] ;  /* 0x00008400ff047b82 */ /* 0x000ea20000000a00 */
[----:B------:R-:W-:Y:S02]  /*0030*/  CS2R R8, SRZ ;  /* 0x0000000000087805 */ /* 0x000fe4000001ff00 */
[----:B------:R-:W-:Y:S01]  /*0040*/  CS2R R10, SRZ ;  /* 0x00000000000a7805 */ /* 0x000fe2000001ff00 */
[----:B------:R-:W3:Y:S01]  /*0050*/  S2R R17, SR_CTAID.Y ;  /* 0x0000000000117919 */ /* 0x000ee20000002600 */
[----:B------:R-:W-:Y:S01]  /*0060*/  ULDC.64 UR6, c[0x0][0x208] ;  /* 0x0000820000067ab9 */ /* 0x000fe20000000a00 */
[----:B------:R-:W4:Y:S01]  /*0070*/  S2R R3, SR_CTAID.X ;  /* 0x0000000000037919 */ /* 0x000f220000002500 */
[----:B-1----:R-:W-:Y:S01]  /*0080*/  SHF.R.U32.HI R18, RZ, 0x2, R2 ;  /* 0x00000002ff127819 */ /* 0x002fe20000011602 */
[----:B------:R-:W-:Y:S02]  /*0090*/  IMAD.SHL.U32 R0, R2, 0x4, RZ ;  /* 0x0000000402007824 */ /* 0x000fe400078e00ff */
[----:B---3--:R-:W-:Y:S01]  /*00a0*/  IMAD.SHL.U32 R17, R17, 0x10, RZ ;  /* 0x0000001011117824 */ /* 0x008fe200078e00ff */
[----:B------:R-:W-:Y:S01]  /*00b0*/  SGXT.U32 R18, R18, 0x5 ;  /* 0x000000051212781a */ /* 0x000fe20000000000 */
[----:B----4-:R-:W-:-:S03]  /*00c0*/  IMAD.SHL.U32 R3, R3, 0x40, RZ ;  /* 0x0000004003037824 */ /* 0x010fc600078e00ff */
[----:B------:R-:W-:Y:S02]  /*00d0*/  LOP3.LUT R6, R17, 0xc, R0, 0xf8, !PT ;  /* 0x0000000c11067812 */ /* 0x000fe400078ef800 */
[----:B------:R-:W-:Y:S02]  /*00e0*/  LOP3.LUT R7, R3, R18, RZ, 0xfc, !PT ;  /* 0x0000001203077212 */ /* 0x000fe400078efcff */
[----:B------:R-:W-:-:S03]  /*00f0*/  ISETP.GE.AND P0, PT, R6, 0x10, PT ;  /* 0x000000100600780c */ /* 0x000fc60003f06270 */
[----:B------:R-:W-:-:S04]  /*0100*/  IMAD R7, R6, 0x400, R7 ;  /* 0x0000040006077824 */ /* 0x000fc800078e0207 */
[----:B------:R-:W-:-:S05]  /*0110*/  IMAD.SHL.U32 R13, R7, 0x4, RZ ;  /* 0x00000004070d7824 */ /* 0x000fca00078e00ff */
[C---:B------:R-:W-:Y:S01]  /*0120*/  LOP3.LUT R15, R13.reuse, 0x80, RZ, 0xfc, !PT ;  /* 0x000000800d0f7812 */ /* 0x040fe200078efcff */
[----:B--2---:R-:W-:Y:S01]  /*0130*/  IMAD.WIDE R12, R13, 0x4, R4 ;  /* 0x000000040d0c7825 */ /* 0x004fe200078e0204 */
[----:B------:R-:W-:-:S03]  /*0140*/  CS2R R6, SRZ ;  /* 0x0000000000067805 */ /* 0x000fc6000001ff00 */
[----:B------:R-:W-:Y:S01]  /*0150*/  IMAD.WIDE R14, R15, 0x4, R4 ;  /* 0x000000040f0e7825 */ /* 0x000fe200078e0204 */
[----:B------:R-:W-:Y:S01]  /*0160*/  CS2R R4, SRZ ;  /* 0x0000000000047805 */ /* 0x000fe2000001ff00 */
[----:B------:R1:W2:Y:S05]  /*0170*/  @!P0 LDG.E.EL.128 R8, desc[UR6][R12.64] ;  /* 0x000000060c088981 */ /* 0x0002aa000c2e1d00 */
[----:B------:R3:W4:Y:S01]  /*0180*/  @!P0 LDG.E.EL.128 R4, desc[UR6][R14.64] ;  /* 0x000000060e048981 */ /* 0x000722000c2e1d00 */
[----:B------:R-:W5:Y:S01]  /*0190*/  S2UR UR5, SR_CgaCtaId ;  /* 0x00000000000579c3 */ /* 0x000f620000008800 */
[----:B------:R-:W-:Y:S01]  /*01a0*/  IMAD.SHL.U32 R19, R2, 0x100, RZ ;  /* 0x0000010002137824 */ /* 0x000fe200078e00ff */
[----:B------:R-:W-:Y:S01]  /*01b0*/  UMOV UR4, 0x400 ;  /* 0x0000040000047882 */ /* 0x000fe20000000000 */
[----:B------:R-:W-:-:S02]  /*01c0*/  SHF.R.U32.HI R16, RZ, 0x2, R2 ;  /* 0x00000002ff107819 */ /* 0x000fc40000011602 */
[----:B------:R-:W-:Y:S02]  /*01d0*/  SHF.R.U32.HI R2, RZ, 0x4, R2 ;  /* 0x00000004ff027819 */ /* 0x000fe40000011602 */
[----:B------:R-:W-:Y:S02]  /*01e0*/  LOP3.LUT R19, R19, 0x300, RZ, 0xc0, !PT ;  /* 0x0000030013137812 */ /* 0x000fe400078ec0ff */
[----:B------:R-:W-:Y:S02]  /*01f0*/  LOP3.LUT R22, R16, 0x1c, RZ, 0xc0, !PT ;  /* 0x0000001c10167812 */ /* 0x000fe400078ec0ff */
[C---:B-1----:R-:W-:Y:S02]  /*0200*/  LOP3.LUT R12, R19.reuse, 0x40, RZ, 0xfc, !PT ;  /* 0x00000040130c7812 */ /* 0x042fe400078efcff */
[C---:B------:R-:W-:Y:S02]  /*0210*/  LOP3.LUT R16, R19.reuse, 0x80, RZ, 0xfc, !PT ;  /* 0x0000008013107812 */ /* 0x040fe400078efcff */
[----:B------:R-:W-:-:S02]  /*0220*/  LOP3.LUT R18, R19, R18, RZ, 0xfc, !PT ;  /* 0x0000001213127212 */ /* 0x000fc400078efcff */
[----:B---3--:R-:W-:Y:S02]  /*0230*/  LOP3.LUT R14, R19, 0xc0, RZ, 0xfc, !PT ;  /* 0x000000c0130e7812 */ /* 0x008fe400078efcff */
[----:B------:R-:W-:-:S04]  /*0240*/  SGXT.U32 R2, R2, 0x3 ;  /* 0x000000030202781a */ /* 0x000fc80000000000 */
[----:B------:R-:W-:Y:S01]  /*0250*/  LOP3.LUT R2, R17, R2, RZ, 0xfc, !PT ;  /* 0x0000000211027212 */ /* 0x000fe200078efcff */
[----:B-----5:R-:W-:-:S03]  /*0260*/  UPRMT UR4, UR5, 0x654, UR4 ;  /* 0x0000065405047896 */ /* 0x020fc60008000004 */
[----:B------:R-:W-:-:S03]  /*0270*/  ISETP.GE.AND P1, PT, R2, 0x10, PT ;  /* 0x000000100200780c */ /* 0x000fc60003f26270 */
[----:B------:R-:W-:Y:S02]  /*0280*/  LEA.HI R19, R19, UR4, RZ, 0x1c ;  /* 0x0000000413137c11 */ /* 0x000fe4000f8fe0ff */
[----:B------:R-:W-:Y:S02]  /*0290*/  LEA.HI R13, R12, UR4, RZ, 0x1c ;  /* 0x000000040c0d7c11 */ /* 0x000fe4000f8fe0ff */
[----:B------:R-:W-:Y:S01]  /*02a0*/  LEA.HI R15, R16, UR4, RZ, 0x1c ;  /* 0x00000004100f7c11 */ /* 0x000fe2000f8fe0ff */
[----:B------:R-:W-:Y:S01]  /*02b0*/  IMAD R19, R18, 0x4, R19 ;  /* 0x0000000412137824 */ /* 0x000fe200078e0213 */
[----:B------:R-:W-:Y:S01]  /*02c0*/  LEA.HI R23, R14, UR4, RZ, 0x1c ;  /* 0x000000040e177c11 */ /* 0x000fe2000f8fe0ff */
[----:B------:R-:W-:Y:S01]  /*02d0*/  IMAD R20, R18, 0x4, R13 ;  /* 0x0000000412147824 */ /* 0x000fe200078e020d */
[----:B------:R-:W-:Y:S01]  /*02e0*/  LOP3.LUT R16, R0, 0x1fc, RZ, 0xc0, !PT ;  /* 0x000001fc00107812 */ /* 0x000fe200078ec0ff */
[C---:B------:R-:W-:Y:S02]  /*02f0*/  IMAD R21, R18.reuse, 0x4, R15 ;  /* 0x0000000412157824 */ /* 0x040fe400078e020f */
[----:B------:R-:W-:-:S02]  /*0300*/  IMAD R18, R18, 0x4, R23 ;  /* 0x0000000412127824 */ /* 0x000fc400078e0217 */
[----:B------:R-:W-:-:S04]  /*0310*/  VIADD R13, R22, UR4 ;  /* 0x00000004160d7c36 */ /* 0x000fc80008000000 */
[----:B------:R-:W-:Y:S01]  /*0320*/  IMAD R22, R16, 0x4, R13 ;  /* 0x0000000410167824 */ /* 0x000fe200078e020d */
[----:B--2---:R-:W-:Y:S04]  /*0330*/  STS [R19], R8 ;  /* 0x0000000813007388 */ /* 0x004fe80000000800 */
[----:B------:R1:W-:Y:S04]  /*0340*/  STS [R20+0x100], R9 ;  /* 0x0001000914007388 */ /* 0x0003e80000000800 */
[----:B------:R-:W-:Y:S04]  /*0350*/  STS [R21+0x200], R10 ;  /* 0x0002000a15007388 */ /* 0x000fe80000000800 */
[----:B------:R2:W-:Y:S01]  /*0360*/  STS [R18+0x300], R11 ;  /* 0x0003000b12007388 */ /* 0x0005e20000000800 */
[----:B-1----:R-:W1:Y:S03]  /*0370*/  LDC.64 R8, c[0x0][0x218] ;  /* 0x00008600ff087b82 */ /* 0x002e660000000a00 */
[----:B----4-:R3:W-:Y:S04]  /*0380*/  STS [R19+0x80], R4 ;  /* 0x0000800413007388 */ /* 0x0107e80000000800 */
[----:B------:R4:W-:Y:S01]  /*0390*/  STS [R20+0x180], R5 ;  /* 0x0001800514007388 */ /* 0x0009e20000000800 */
[----:B--2---:R-:W-:-:S03]  /*03a0*/  LOP3.LUT R11, R3, 0x3c, R0, 0xf8, !PT ;  /* 0x0000003c030b7812 */ /* 0x004fc600078ef800 */
[----:B------:R-:W-:Y:S01]  /*03b0*/  STS [R21+0x280], R6 ;  /* 0x0002800615007388 */ /* 0x000fe20000000800 */
[----:B------:R-:W-:Y:S02]  /*03c0*/  LOP3.LUT R0, R2, 0x8, RZ, 0xfc, !PT ;  /* 0x0000000802007812 */ /* 0x000fe400078efcff */
[----:B---3--:R-:W-:Y:S01]  /*03d0*/  LOP3.LUT R4, R16, 0x200, RZ, 0xfc, !PT ;  /* 0x0000020010047812 */ /* 0x008fe200078efcff */
[----:B------:R-:W-:Y:S01]  /*03e0*/  STS [R18+0x380], R7 ;  /* 0x0003800712007388 */ /* 0x000fe20000000800 */
[----:B------:R-:W-:Y:S01]  /*03f0*/  BAR.SYNC.DEFER_BLOCKING 0x0 ;  /* 0x0000000000007b1d */ /* 0x000fe20000010000 */
[----:B------:R-:W-:Y:S01]  /*0400*/  ISETP.GE.AND P0, PT, R0, 0x10, PT ;  /* 0x000000100000780c */ /* 0x000fe20003f06270 */
[----:B------:R-:W-:Y:S01]  /*0410*/  IMAD R3, R2, 0x1000, R11 ;  /* 0x0000100002037824 */ /* 0x000fe200078e020b */
[----:B------:R-:W-:-:S03]  /*0420*/  SHF.R.U32.HI R4, RZ, 0x4, R4 ;  /* 0x00000004ff047819 */ /* 0x000fc60000011604 */
[----:B-1----:R-:W-:Y:S01]  /*0430*/  IMAD.WIDE R2, R3, 0x4, R8 ;  /* 0x0000000403027825 */ /* 0x002fe200078e0208 */
[----:B------:R-:W-:-:S05]  /*0440*/  LOP3.LUT R4, R4, 0x3c, RZ, 0xc0, !PT ;  /* 0x0000003c04047812 */ /* 0x000fca00078ec0ff */
[----:B----4-:R-:W-:-:S04]  /*0450*/  VIADD R5, R4, UR4 ;  /* 0x0000000404057c36 */ /* 0x010fc80008000000 */
[----:B------:R-:W-:Y:S01]  /*0460*/  IMAD R16, R16, 0x4, R5 ;  /* 0x0000000410107824 */ /* 0x000fe200078e0205 */
[----:B------:R-:W-:Y:S04]  /*0470*/  LDS R12, [R22] ;  /* 0x00000000160c7984 */ /* 0x000fe80000000800 */
[----:B------:R-:W-:Y:S04]  /*0480*/  LDS R13, [R22+0x4] ;  /* 0x00000400160d7984 */ /* 0x000fe80000000800 */
[----:B------:R-:W-:Y:S04]  /*0490*/  LDS R14, [R22+0x8] ;  /* 0x00000800160e7984 */ /* 0x000fe80000000800 */
[----:B------:R-:W1:Y:S04]  /*04a0*/  LDS R15, [R22+0xc] ;  /* 0x00000c00160f7984 */ /* 0x000e680000000800 */
[----:B-1----:R1:W-:Y:S01]  /*04b0*/  @!P1 STG.E.128 desc[UR6][R2.64], R12 ;  /* 0x0000000c02009986 */ /* 0x0023e2000c101d06 */
[----:B------:R-:W-:Y:S05]  /*04c0*/  @P0 EXIT ;  /* 0x000000000000094d */ /* 0x000fea0003800000 */
[----:B------:R-:W-:Y:S01]  /*04d0*/  LDS R4, [R16+0x800] ;  /* 0x0008000010047984 */ /* 0x000fe20000000800 */
[----:B------:R-:W-:-:S03]  /*04e0*/  IMAD R11, R0, 0x1000, R11 ;  /* 0x00001000000b7824 */ /* 0x000fc600078e020b */
[----:B------:R-:W-:Y:S01]  /*04f0*/  LDS R5, [R16+0x804] ;  /* 0x0008040010057984 */ /* 0x000fe20000000800 */
[----:B------:R-:W-:-:S03]  /*0500*/  IMAD.WIDE R8, R11, 0x4, R8 ;  /* 0x000000040b087825 */ /* 0x000fc600078e0208 */
[----:B------:R-:W-:Y:S04]  /*0510*/  LDS R6, [R16+0x808] ;  /* 0x0008080010067984 */ /* 0x000fe80000000800 */
[----:B------:R-:W0:Y:S04]  /*0520*/  LDS R7, [R16+0x80c] ;  /* 0x00080c0010077984 */ /* 0x000e280000000800 */
[----:B0-----:R-:W-:Y:S01]  /*0530*/  STG.E.128 desc[UR6][R8.64], R4 ;  /* 0x0000000408007986 */ /* 0x001fe2000c101d06 */
[----:B------:R-:W-:Y:S05]  /*0540*/  EXIT ;  /* 0x000000000000794d */ /* 0x000fea0003800000 */
.L_x_0:
[----:B------:R-:W-:-:S00]  /*0550*/  BRA `(.L_x_0) ;  /* 0xfffffffc00fc7947 */ /* 0x000fc0000383ffff */
[----:B------:R-:W-:-:S00]  /*0560*/  NOP ;  /* 0x0000000000007918 */ /* 0x000fc00000000000 */
        /* <DEDUP_REMOVED lines=9> */
.L_x_1:


//--------------------- .nv.shared.triton_poi_fused_convolution_30 --------------------------
	.section	.nv.shared.triton_poi_fused_convolution_30,"aw",@nobits
	.sectionflags	@""
	.align	16
	.zero		1024


//--------------------- .nv.constant0.triton_poi_fused_convolution_30 --------------------------
	.section	.nv.constant0.triton_poi_fused_convolution_30,"a",@progbits
	.sectionflags	@""
	.align	4
.nv.constant0.triton_poi_fused_convolution_30:
	.zero		552
